//
// Generated by NVIDIA NVVM Compiler
//
// Compiler Build ID: CL-36424714
// Cuda compilation tools, release 13.0, V13.0.88
// Based on NVVM 20.0.0
//

.version 9.0
.target sm_100
.address_size 64

	// .globl	_Z26unique_grid_calculation_2dPi
.extern .func  (.param .b32 func_retval0) vprintf
(
	.param .b64 vprintf_param_0,
	.param .b64 vprintf_param_1
)
;
.global .align 1 .b8 $str[72] = {98, 108, 111, 99, 107, 73, 100, 120, 46, 120, 58, 32, 37, 100, 44, 32, 98, 108, 111, 99, 107, 73, 100, 120, 46, 121, 58, 32, 37, 100, 44, 32, 116, 104, 114, 101, 97, 100, 73, 100, 120, 46, 120, 58, 32, 37, 100, 44, 32, 103, 105, 100, 32, 58, 32, 37, 100, 32, 45, 32, 100, 97, 116, 97, 32, 58, 32, 37, 100, 32, 10};

.visible .entry _Z26unique_grid_calculation_2dPi(
	.param .u64 .ptr .align 1 _Z26unique_grid_calculation_2dPi_param_0
)
{
	.local .align 8 .b8 	__local_depot0[24];
	.reg .b64 	%SP;
	.reg .b64 	%SPL;
	.reg .b32 	%r<9>;
	.reg .b64 	%rd<9>;

	mov.u64 	%SPL, __local_depot0;
	cvta.local.u64 	%SP, %SPL;
	ld.param.u64 	%rd1, [_Z26unique_grid_calculation_2dPi_param_0];
	cvta.to.global.u64 	%rd2, %rd1;
	add.u64 	%rd3, %SP, 0;
	add.u64 	%rd4, %SPL, 0;
	mov.u32 	%r1, %tid.x;
	mov.u32 	%r2, %ctaid.x;
	mov.u32 	%r3, %ntid.x;
	mad.lo.s32 	%r4, %r2, %r3, %r1;
	mov.u32 	%r5, %ctaid.y;
	mul.wide.s32 	%rd5, %r4, 4;
	add.s64 	%rd6, %rd2, %rd5;
	ld.global.u32 	%r6, [%rd6];
	st.local.v2.u32 	[%rd4], {%r2, %r5};
	st.local.v2.u32 	[%rd4+8], {%r1, %r4};
	st.local.u32 	[%rd4+16], %r6;
	mov.u64 	%rd7, $str;
	cvta.global.u64 	%rd8, %rd7;
	{ // callseq 0, 0
	.param .b64 param0;
	st.param.b64 	[param0], %rd8;
	.param .b64 param1;
	st.param.b64 	[param1], %rd3;
	.param .b32 retval0;
	call.uni (retval0), 
	vprintf, 
	(
	param0, 
	param1
	);
	ld.param.b32 	%r7, [retval0];
	} // callseq 0
	ret;

}


// ===== COMPILED SASS (sm_100) =====

	.target	sm_100

	.elftype	@"ET_EXEC"


//--------------------- .note.nv.tkinfo           --------------------------
	.section	.note.nv.tkinfo,"",@"SHT_NOTE"
	.sectionflags	@"SHF_NOTE_NV_TKINFO"
	.tkinfo
        /*0018*/ 	.word	0x00000002
        /*0030*/ 	.string	""
        /*0030*/ 	.string	"ptxas"
        /*0030*/ 	.string	"Cuda compilation tools, release 13.0, V13.0.88"
        /*0030*/ 	.string	"Build cuda_13.0.r13.0/compiler.36424714_0"
        /*0030*/ 	.string	"-arch sm_100 -m 64 "



//--------------------- .note.nv.cuinfo           --------------------------
	.section	.note.nv.cuinfo,"",@"SHT_NOTE"
	.sectionflags	@"SHF_NOTE_NV_CUINFO"
        /*0018*/ 	.short	0x0002
        /*001a*/ 	.short	0x0064
        /*001c*/ 	.short	0x0082
	.zero		2


//--------------------- .nv.info                  --------------------------
	.section	.nv.info,"",@"SHT_CUDA_INFO"
	.align	4


	//----- nvinfo : EIATTR_REGCOUNT
	.align		4
        /*0000*/ 	.byte	0x04, 0x2f
        /*0002*/ 	.short	(.L_2 - .L_1)
	.align		4
.L_1:
        /*0004*/ 	.word	index@(_Z26unique_grid_calculation_2dPi)
        /*0008*/ 	.word	0x00000018


	//----- nvinfo : EIATTR_FRAME_SIZE
	.align		4
.L_2:
        /*000c*/ 	.byte	0x04, 0x11
        /*000e*/ 	.short	(.L_4 - .L_3)
	.align		4
.L_3:
        /*0010*/ 	.word	index@(_Z26unique_grid_calculation_2dPi)
        /*0014*/ 	.word	0x00000018


	//----- nvinfo : EIATTR_MIN_STACK_SIZE
	.align		4
.L_4:
        /*0018*/ 	.byte	0x04, 0x12
        /*001a*/ 	.short	(.L_6 - .L_5)
	.align		4
.L_5:
        /*001c*/ 	.word	index@(_Z26unique_grid_calculation_2dPi)
        /*0020*/ 	.word	0x00000018
.L_6:


//--------------------- .nv.compat                --------------------------
	.section	.nv.compat,"",@"SHT_CUDA_COMPAT_INFO"
	.align	4
        /*0000*/ 	.byte	0x02, 0x09, 0x00, 0x00, 0x02, 0x02, 0x01, 0x00, 0x02, 0x05, 0x05, 0x00, 0x03, 0x07, 0x01, 0x01
        /*0010*/ 	.byte	0x02, 0x03, 0x00, 0x00, 0x02, 0x06, 0x01, 0x00, 0x04, 0x0b, 0x08, 0x00, 0x09, 0x00, 0x00, 0x00
        /*0020*/ 	.byte	0x00, 0x00, 0x00, 0x00


//--------------------- .nv.info._Z26unique_grid_calculation_2dPi --------------------------
	.section	.nv.info._Z26unique_grid_calculation_2dPi,"",@"SHT_CUDA_INFO"
	.sectionflags	@""
	.align	4


	//----- nvinfo : EIATTR_CUDA_API_VERSION
	.align		4
        /*0000*/ 	.byte	0x04, 0x37
        /*0002*/ 	.short	(.L_8 - .L_7)
.L_7:
        /*0004*/ 	.word	0x00000082


	//----- nvinfo : EIATTR_KPARAM_INFO
	.align		4
.L_8:
        /*0008*/ 	.byte	0x04, 0x17
        /*000a*/ 	.short	(.L_10 - .L_9)
.L_9:
        /*000c*/ 	.word	0x00000000
        /*0010*/ 	.short	0x0000
        /*0012*/ 	.short	0x0000
        /*0014*/ 	.byte	0x00, 0xf5, 0x21, 0x00


	//----- nvinfo : EIATTR_SPARSE_MMA_MASK
	.align		4
.L_10:
        /*0018*/ 	.byte	0x03, 0x50
        /*001a*/ 	.short	0x0000


	//----- nvinfo : EIATTR_MAXREG_COUNT
	.align		4
        /*001c*/ 	.byte	0x03, 0x1b
        /*001e*/ 	.short	0x00ff


	//----- nvinfo : EIATTR_EXTERNS
	.align		4
        /*0020*/ 	.byte	0x04, 0x0f
        /*0022*/ 	.short	(.L_12 - .L_11)


	//   ....[0]....
	.align		4
.L_11:
        /*0024*/ 	.word	index@(vprintf)


	//----- nvinfo : EIATTR_MERCURY_ISA_VERSION
	.align		4
.L_12:
        /*0028*/ 	.byte	0x03, 0x5f
        /*002a*/ 	.short	0x0101


	//----- nvinfo : EIATTR_VRC_CTA_INIT_COUNT
	.align		4
        /*002c*/ 	.byte	0x02, 0x4a
	.zero		1
	.zero		1


	//----- nvinfo : EIATTR_SYSCALL_OFFSETS
	.align		4
        /*0030*/ 	.byte	0x04, 0x46
        /*0032*/ 	.short	(.L_14 - .L_13)


	//   ....[0]....
.L_13:
        /*0034*/ 	.word	0x00000180


	//----- nvinfo : EIATTR_EXIT_INSTR_OFFSETS
	.align		4
.L_14:
        /*0038*/ 	.byte	0x04, 0x1c
        /*003a*/ 	.short	(.L_16 - .L_15)


	//   ....[0]....
.L_15:
        /*003c*/ 	.word	0x00000190


	//----- nvinfo : EIATTR_CBANK_PARAM_SIZE
	.align		4
.L_16:
        /*0040*/ 	.byte	0x03, 0x19
        /*0042*/ 	.short	0x0008


	//----- nvinfo : EIATTR_PARAM_CBANK
	.align		4
        /*0044*/ 	.byte	0x04, 0x0a
        /*0046*/ 	.short	(.L_18 - .L_17)
	.align		4
.L_17:
        /*0048*/ 	.word	index@(.nv.constant0._Z26unique_grid_calculation_2dPi)
        /*004c*/ 	.short	0x0380
        /*004e*/ 	.short	0x0008


	//----- nvinfo : EIATTR_SW_WAR
	.align		4
.L_18:
        /*0050*/ 	.byte	0x04, 0x36
        /*0052*/ 	.short	(.L_20 - .L_19)
.L_19:
        /*0054*/ 	.word	0x00000008
.L_20:


//--------------------- .nv.callgraph             --------------------------
	.section	.nv.callgraph,"",@"SHT_CUDA_CALLGRAPH"
	.align	4
	.sectionentsize	8
	.align		4
        /*0000*/ 	.word	0x00000000
	.align		4
        /*0004*/ 	.word	0xffffffff
	.align		4
        /*0008*/ 	.word	index@(_Z26unique_grid_calculation_2dPi)
	.align		4
        /*000c*/ 	.word	index@(vprintf)
	.align		4
        /*0010*/ 	.word	0x00000000
	.align		4
        /*0014*/ 	.word	0xfffffffe
	.align		4
        /*0018*/ 	.word	0x00000000
	.align		4
        /*001c*/ 	.word	0xfffffffd
	.align		4
        /*0020*/ 	.word	0x00000000
	.align		4
        /*0024*/ 	.word	0xfffffffc


//--------------------- .nv.constant4             --------------------------
	.section	.nv.constant4,"a",@progbits
	.align	8
	.align		8
.nv.constant4:
        /*0000*/ 	.dword	vprintf
	.align		8
        /*0008*/ 	.dword	$str


//--------------------- .text._Z26unique_grid_calculation_2dPi --------------------------
	.section	.text._Z26unique_grid_calculation_2dPi,"ax",@progbits
	.align	128
        .global         _Z26unique_grid_calculation_2dPi
        .type           _Z26unique_grid_calculation_2dPi,@function
        .size           _Z26unique_grid_calculation_2dPi,(.L_x_2 - _Z26unique_grid_calculation_2dPi)
        .other          _Z26unique_grid_calculation_2dPi,@"STO_CUDA_ENTRY STV_DEFAULT"
_Z26unique_grid_calculation_2dPi:
.text._Z26unique_grid_calculation_2dPi:
[----:B------:R-:W0:Y:S01]  /*0000*/  LDC R1, c[0x0][0x37c] ;  /* 0x0000df00ff017b82 */ /* 0x000e220000000800 */
[----:B------:R-:W1:Y:S07]  /*0010*/  S2R R12, SR_CTAID.X ;  /* 0x00000000000c7919 */ /* 0x000e6e0000002500 */
[----:B------:R-:W2:Y:S01]  /*0020*/  LDC.64 R2, c[0x0][0x380] ;  /* 0x0000e000ff027b82 */ /* 0x000ea20000000a00 */
[----:B------:R-:W3:Y:S01]  /*0030*/  LDCU UR6, c[0x0][0x2fc] ;  /* 0x00005f80ff0677ac */ /* 0x000ee20008000800 */
[----:B0-----:R-:W-:Y:S01]  /*0040*/  VIADD R1, R1, 0xffffffe8 ;  /* 0xffffffe801017836 */ /* 0x001fe20000000000 */
[----:B------:R-:W1:Y:S01]  /*0050*/  S2R R10, SR_TID.X ;  /* 0x00000000000a7919 */ /* 0x000e620000002100 */
[----:B------:R-:W1:Y:S01]  /*0060*/  LDCU UR7, c[0x0][0x360] ;  /* 0x00006c00ff0777ac */ /* 0x000e620008000800 */
[----:B------:R-:W0:Y:S01]  /*0070*/  LDCU.64 UR4, c[0x0][0x358] ;  /* 0x00006b00ff0477ac */ /* 0x000e220008000a00 */
[----:B------:R-:W4:Y:S01]  /*0080*/  S2R R13, SR_CTAID.Y ;  /* 0x00000000000d7919 */ /* 0x000f220000002600 */
[----:B------:R-:W-:Y:S01]  /*0090*/  MOV R0, 0x0 ;  /* 0x0000000000007802 */ /* 0x000fe20000000f00 */
[----:B------:R-:W5:Y:S01]  /*00a0*/  LDCU.64 UR8, c[0x4][0x8] ;  /* 0x01000100ff0877ac */ /* 0x000f620008000a00 */
[----:B-1----:R-:W-:-:S04]  /*00b0*/  IMAD R11, R12, UR7, R10 ;  /* 0x000000070c0b7c24 */ /* 0x002fc8000f8e020a */
[----:B--2---:R-:W-:-:S06]  /*00c0*/  IMAD.WIDE R2, R11, 0x4, R2 ;  /* 0x000000040b027825 */ /* 0x004fcc00078e0202 */
[----:B0-----:R-:W2:Y:S01]  /*00d0*/  LDG.E R2, desc[UR4][R2.64] ;  /* 0x0000000402027981 */ /* 0x001ea2000c1e1900 */
[----:B------:R-:W0:Y:S01]  /*00e0*/  LDCU UR4, c[0x0][0x2f8] ;  /* 0x00005f00ff0477ac */ /* 0x000e220008000800 */
[----:B------:R1:W1:Y:S01]  /*00f0*/  LDC.64 R8, c[0x4][R0] ;  /* 0x0100000000087b82 */ /* 0x0002620000000a00 */
[----:B-----5:R-:W-:Y:S01]  /*0100*/  IMAD.U32 R4, RZ, RZ, UR8 ;  /* 0x00000008ff047e24 */ /* 0x020fe2000f8e00ff */
[----:B----4-:R4:W-:Y:S01]  /*0110*/  STL.64 [R1], R12 ;  /* 0x0000000c01007387 */ /* 0x0109e20000100a00 */
[----:B------:R-:W-:-:S03]  /*0120*/  MOV R5, UR9 ;  /* 0x0000000900057c02 */ /* 0x000fc60008000f00 */
[----:B------:R4:W-:Y:S01]  /*0130*/  STL.64 [R1+0x8], R10 ;  /* 0x0000080a01007387 */ /* 0x0009e20000100a00 */
[----:B0-----:R-:W-:-:S04]  /*0140*/  IADD3 R6, P0, PT, R1, UR4, RZ ;  /* 0x0000000401067c10 */ /* 0x001fc8000ff1e0ff */
[----:B---3--:R-:W-:Y:S01]  /*0150*/  IADD3.X R7, PT, PT, RZ, UR6, RZ, P0, !PT ;  /* 0x00000006ff077c10 */ /* 0x008fe200087fe4ff */
[----:B-12---:R4:W-:Y:S08]  /*0160*/  STL [R1+0x10], R2 ;  /* 0x0000100201007387 */ /* 0x0069f00000100800 */
[----:B------:R-:W-:-:S07]  /*0170*/  LEPC R20, `(.L_x_0) ;  /* 0x000000001014794e */ /* 0x000fce0000000000 */
[----:B----4-:R-:W-:Y:S05]  /*0180*/  CALL.ABS.NOINC R8 ;  /* 0x0000000008007343 */ /* 0x010fea0003c00000 */
.L_x_0:
[----:B------:R-:W-:Y:S05]  /*0190*/  EXIT ;  /* 0x000000000000794d */ /* 0x000fea0003800000 */
.L_x_1:
[----:B------:R-:W-:-:S00]  /*01a0*/  BRA `(.L_x_1) ;  /* 0xfffffffc00fc7947 */ /* 0x000fc0000383ffff */
[----:B------:R-:W-:-:S00]  /*01b0*/  NOP ;  /* 0x0000000000007918 */ /* 0x000fc00000000000 */
        /* <DEDUP_REMOVED lines=12> */
.L_x_2:


//--------------------- .nv.global.init           --------------------------
	.section	.nv.global.init,"aw",@progbits
.nv.global.init:
	.type		$str,@object
	.size		$str,(.L_0 - $str)
$str:
        /*0000*/ 	.byte	0x62, 0x6c, 0x6f, 0x63, 0x6b, 0x49, 0x64, 0x78, 0x2e, 0x78, 0x3a, 0x20, 0x25, 0x64, 0x2c, 0x20
        /*0010*/ 	.byte	0x62, 0x6c, 0x6f, 0x63, 0x6b, 0x49, 0x64, 0x78, 0x2e, 0x79, 0x3a, 0x20, 0x25, 0x64, 0x2c, 0x20
        /*0020*/ 	.byte	0x74, 0x68, 0x72, 0x65, 0x61, 0x64, 0x49, 0x64, 0x78, 0x2e, 0x78, 0x3a, 0x20, 0x25, 0x64, 0x2c
        /*0030*/ 	.byte	0x20, 0x67, 0x69, 0x64, 0x20, 0x3a, 0x20, 0x25, 0x64, 0x20, 0x2d, 0x20, 0x64, 0x61, 0x74, 0x61
        /*0040*/ 	.byte	0x20, 0x3a, 0x20, 0x25, 0x64, 0x20, 0x0a, 0x00
.L_0:


//--------------------- .nv.shared.reserved.0     --------------------------
	.section	.nv.shared.reserved.0,"aw",@nobits
	.weak		__nv_reservedSMEM_offset_0_alias
	.size		__nv_reservedSMEM_offset_0_alias, 0, 64
	.other		__nv_reservedSMEM_offset_0_alias,@"STO_CUDA_RESERVED_SHARED STV_DEFAULT"
__nv_reservedSMEM_offset_0_alias:
	.zero		0
	.zero		64


//--------------------- .nv.constant0._Z26unique_grid_calculation_2dPi --------------------------
	.section	.nv.constant0._Z26unique_grid_calculation_2dPi,"a",@progbits
	.sectionflags	@""
	.align	4
.nv.constant0._Z26unique_grid_calculation_2dPi:
	.zero		904


//--------------------- SYMBOLS --------------------------

	.type		.nv.reservedSmem.offset0,@object
	.size		.nv.reservedSmem.offset0,0x4
	.type		vprintf,@function
